	.headerflags	@"EF_CUDA_TEXMODE_UNIFIED EF_CUDA_64BIT_ADDRESS EF_CUDA_ACCELERATORS EF_CUDA_SM90 EF_CUDA_VIRTUAL_SM(EF_CUDA_SM90)"
	.elftype	@"ET_EXEC"


//--------------------- .nv.info                  --------------------------
	.section	.nv.info,"",@"SHT_CUDA_INFO"
	.align	4


	//----- nvinfo : EIATTR_REGCOUNT
	.align		4
        /*0000*/ 	.byte	0x04, 0x2f
        /*0002*/ 	.short	(.L_2 - .L_1)
	.align		4
.L_1:
        /*0004*/ 	.word	index@(triton_red_fused_avg_pool2d_native_group_norm_17)
        /*0008*/ 	.word	0x00000020


	//----- nvinfo : EIATTR_MIN_STACK_SIZE
	.align		4
.L_2:
        /*000c*/ 	.byte	0x04, 0x12
        /*000e*/ 	.short	(.L_4 - .L_3)
	.align		4
.L_3:
        /*0010*/ 	.word	index@(triton_red_fused_avg_pool2d_native_group_norm_17)
        /*0014*/ 	.word	0x00000000


	//----- nvinfo : EIATTR_FRAME_SIZE
	.align		4
.L_4:
        /*0018*/ 	.byte	0x04, 0x11
        /*001a*/ 	.short	(.L_6 - .L_5)
	.align		4
.L_5:
        /*001c*/ 	.word	index@(triton_red_fused_avg_pool2d_native_group_norm_17)
        /*0020*/ 	.word	0x00000000


	//----- nvinfo : EIATTR_MIN_STACK_SIZE
	.align		4
.L_6:
        /*0024*/ 	.byte	0x04, 0x12
        /*0026*/ 	.short	(.L_8 - .L_7)
	.align		4
.L_7:
        /*0028*/ 	.word	index@(triton_red_fused_avg_pool2d_native_group_norm_17)
        /*002c*/ 	.word	0x00000000
.L_8:


//--------------------- .nv.info.triton_red_fused_avg_pool2d_native_group_norm_17 --------------------------
	.section	.nv.info.triton_red_fused_avg_pool2d_native_group_norm_17,"",@"SHT_CUDA_INFO"
	.sectionflags	@""
	.align	4


	//----- nvinfo : EIATTR_CUDA_API_VERSION
	.align		4
        /*0000*/ 	.byte	0x04, 0x37
        /*0002*/ 	.short	(.L_10 - .L_9)
.L_9:
        /*0004*/ 	.word	0x0000007c


	//----- nvinfo : EIATTR_KPARAM_INFO
	.align		4
.L_10:
        /*0008*/ 	.byte	0x04, 0x17
        /*000a*/ 	.short	(.L_12 - .L_11)
.L_11:
        /*000c*/ 	.word	0x00000000
        /*0010*/ 	.short	0x0006
        /*0012*/ 	.short	0x002c
        /*0014*/ 	.byte	0x00, 0xf0, 0x11, 0x00


	//----- nvinfo : EIATTR_KPARAM_INFO
	.align		4
.L_12:
        /*0018*/ 	.byte	0x04, 0x17
        /*001a*/ 	.short	(.L_14 - .L_13)
.L_13:
        /*001c*/ 	.word	0x00000000
        /*0020*/ 	.short	0x0005
        /*0022*/ 	.short	0x0028
        /*0024*/ 	.byte	0x00, 0xf0, 0x11, 0x00


	//----- nvinfo : EIATTR_KPARAM_INFO
	.align		4
.L_14:
        /*0028*/ 	.byte	0x04, 0x17
        /*002a*/ 	.short	(.L_16 - .L_15)
.L_15:
        /*002c*/ 	.word	0x00000000
        /*0030*/ 	.short	0x0004
        /*0032*/ 	.short	0x0020
        /*0034*/ 	.byte	0x00, 0xf4, 0x21, 0x00


	//----- nvinfo : EIATTR_KPARAM_INFO
	.align		4
.L_16:
        /*0038*/ 	.byte	0x04, 0x17
        /*003a*/ 	.short	(.L_18 - .L_17)
.L_17:
        /*003c*/ 	.word	0x00000000
        /*0040*/ 	.short	0x0003
        /*0042*/ 	.short	0x0018
        /*0044*/ 	.byte	0x00, 0xf4, 0x21, 0x00


	//----- nvinfo : EIATTR_KPARAM_INFO
	.align		4
.L_18:
        /*0048*/ 	.byte	0x04, 0x17
        /*004a*/ 	.short	(.L_20 - .L_19)
.L_19:
        /*004c*/ 	.word	0x00000000
        /*0050*/ 	.short	0x0002
        /*0052*/ 	.short	0x0010
        /*0054*/ 	.byte	0x00, 0xf4, 0x21, 0x00


	//----- nvinfo : EIATTR_KPARAM_INFO
	.align		4
.L_20:
        /*0058*/ 	.byte	0x04, 0x17
        /*005a*/ 	.short	(.L_22 - .L_21)
.L_21:
        /*005c*/ 	.word	0x00000000
        /*0060*/ 	.short	0x0001
        /*0062*/ 	.short	0x0008
        /*0064*/ 	.byte	0x00, 0xf4, 0x21, 0x00


	//----- nvinfo : EIATTR_KPARAM_INFO
	.align		4
.L_22:
        /*0068*/ 	.byte	0x04, 0x17
        /*006a*/ 	.short	(.L_24 - .L_23)
.L_23:
        /*006c*/ 	.word	0x00000000
        /*0070*/ 	.short	0x0000
        /*0072*/ 	.short	0x0000
        /*0074*/ 	.byte	0x00, 0xf4, 0x21, 0x00


	//----- nvinfo : EIATTR_SPARSE_MMA_MASK
	.align		4
.L_24:
        /*0078*/ 	.byte	0x03, 0x50
        /*007a*/ 	.short	0x0000


	//----- nvinfo : EIATTR_MAXREG_COUNT
	.align		4
        /*007c*/ 	.byte	0x03, 0x1b
        /*007e*/ 	.short	0x00ff


	//----- nvinfo : EIATTR_COOP_GROUP_MASK_REGIDS
	.align		4
        /*0080*/ 	.byte	0x04, 0x29
        /*0082*/ 	.short	(.L_26 - .L_25)


	//   ....[0]....
.L_25:
        /*0084*/ 	.word	0xffffffff


	//   ....[1]....
        /*0088*/ 	.word	0xffffffff


	//   ....[2]....
        /*008c*/ 	.word	0xffffffff


	//   ....[3]....
        /*0090*/ 	.word	0xffffffff


	//   ....[4]....
        /*0094*/ 	.word	0xffffffff


	//   ....[5]....
        /*0098*/ 	.word	0xffffffff


	//----- nvinfo : EIATTR_COOP_GROUP_INSTR_OFFSETS
	.align		4
.L_26:
        /*009c*/ 	.byte	0x04, 0x28
        /*009e*/ 	.short	(.L_28 - .L_27)


	//   ....[0]....
.L_27:
        /*00a0*/ 	.word	0x000009c0


	//   ....[1]....
        /*00a4*/ 	.word	0x000009d0


	//   ....[2]....
        /*00a8*/ 	.word	0x00000a10


	//   ....[3]....
        /*00ac*/ 	.word	0x00000a50


	//   ....[4]....
        /*00b0*/ 	.word	0x00000b80


	//   ....[5]....
        /*00b4*/ 	.word	0x00000b90


	//----- nvinfo : EIATTR_EXIT_INSTR_OFFSETS
	.align		4
.L_28:
        /*00b8*/ 	.byte	0x04, 0x1c
        /*00ba*/ 	.short	(.L_30 - .L_29)


	//   ....[0]....
.L_29:
        /*00bc*/ 	.word	0x00000d70


	//   ....[1]....
        /*00c0*/ 	.word	0x00000db0


	//----- nvinfo : EIATTR_REQNTID
	.align		4
.L_30:
        /*00c4*/ 	.byte	0x04, 0x10
        /*00c6*/ 	.short	(.L_32 - .L_31)
.L_31:
        /*00c8*/ 	.word	0x00000100
        /*00cc*/ 	.word	0x00000001
        /*00d0*/ 	.word	0x00000001


	//----- nvinfo : EIATTR_CBANK_PARAM_SIZE
	.align		4
.L_32:
        /*00d4*/ 	.byte	0x03, 0x19
        /*00d6*/ 	.short	0x0030


	//----- nvinfo : EIATTR_PARAM_CBANK
	.align		4
        /*00d8*/ 	.byte	0x04, 0x0a
        /*00da*/ 	.short	(.L_34 - .L_33)
	.align		4
.L_33:
        /*00dc*/ 	.word	index@(.nv.constant0.triton_red_fused_avg_pool2d_native_group_norm_17)
        /*00e0*/ 	.short	0x0210
        /*00e2*/ 	.short	0x0030


	//----- nvinfo : EIATTR_SW_WAR
	.align		4
.L_34:
        /*00e4*/ 	.byte	0x04, 0x36
        /*00e6*/ 	.short	(.L_36 - .L_35)
.L_35:
        /*00e8*/ 	.word	0x00000008
.L_36:


//--------------------- .nv.callgraph             --------------------------
	.section	.nv.callgraph,"",@"SHT_CUDA_CALLGRAPH"
	.align	4
	.sectionentsize	8
	.align		4
        /*0000*/ 	.word	0x00000000
	.align		4
        /*0004*/ 	.word	0xffffffff
	.align		4
        /*0008*/ 	.word	0x00000000
	.align		4
        /*000c*/ 	.word	0xfffffffe
	.align		4
        /*0010*/ 	.word	0x00000000
	.align		4
        /*0014*/ 	.word	0xfffffffd
	.align		4
        /*0018*/ 	.word	0x00000000
	.align		4
        /*001c*/ 	.word	0xfffffffc


//--------------------- .nv.constant4             --------------------------
	.section	.nv.constant4,"a",@progbits
	.align	8
	.align		8
.nv.constant4:
        /*0000*/ 	.dword	_$_str


//--------------------- .text.triton_red_fused_avg_pool2d_native_group_norm_17 --------------------------
	.section	.text.triton_red_fused_avg_pool2d_native_group_norm_17,"ax",@progbits
	.sectionflags	@"SHF_BARRIERS=1"
	.align	128
        .global         triton_red_fused_avg_pool2d_native_group_norm_17
        .type           triton_red_fused_avg_pool2d_native_group_norm_17,@function
        .size           triton_red_fused_avg_pool2d_native_group_norm_17,(.L_x_2 - triton_red_fused_avg_pool2d_native_group_norm_17)
        .other          triton_red_fused_avg_pool2d_native_group_norm_17,@"STO_CUDA_ENTRY STV_DEFAULT"
triton_red_fused_avg_pool2d_native_group_norm_17:
.text.triton_red_fused_avg_pool2d_native_group_norm_17:
[----:B------:R-:W0:Y:S02]  /*0000*/  LDC R1, c[0x0][0x28] ;  /* 0x00000a00ff017b82 */ /* 0x000e240000000800 */
[----:B------:R-:W1:Y:S01]  /*0010*/  S2R R6, SR_CTAID.X ;  /* 0x0000000000067919 */ /* 0x000e620000002500 */
[----:B------:R-:W2:Y:S01]  /*0020*/  LDC.64 R2, c[0x0][0x210] ;  /* 0x00008400ff027b82 */ /* 0x000ea20000000a00 */
[----:B------:R-:W-:Y:S01]  /*0030*/  HFMA2.MMA R9, -RZ, RZ, 0, 0 ;  /* 0x00000000ff097435 */ /* 0x000fe200000001ff */
[----:B------:R-:W-:Y:S01]  /*0040*/  ULDC.64 UR6, c[0x0][0x208] ;  /* 0x0000820000067ab9 */ /* 0x000fe20000000a00 */
[----:B------:R-:W3:Y:S01]  /*0050*/  S2R R5, SR_TID.X ;  /* 0x0000000000057919 */ /* 0x000ee20000002100 */
[----:B------:R-:W-:-:S04]  /*0060*/  CS2R R10, SRZ ;  /* 0x00000000000a7805 */ /* 0x000fc8000001ff00 */
[----:B------:R-:W4:Y:S01]  /*0070*/  S2UR UR5, SR_CgaCtaId ;  /* 0x00000000000579c3 */ /* 0x000f220000008800 */
[----:B------:R-:W-:Y:S01]  /*0080*/  UMOV UR4, 0x400 ;  /* 0x0000040000047882 */ /* 0x000fe20000000000 */
[----:B------:R-:W-:Y:S01]  /*0090*/  HFMA2.MMA R25, -RZ, RZ, 0, 0 ;  /* 0x00000000ff197435 */ /* 0x000fe200000001ff */
[----:B------:R-:W-:Y:S01]  /*00a0*/  PLOP3.LUT P0, PT, PT, PT, PT, 0x80, 0x0 ;  /* 0x000000000000781c */ /* 0x000fe20003f0f070 */
[----:B------:R-:W-:Y:S01]  /*00b0*/  IMAD.MOV.U32 R20, RZ, RZ, RZ ;  /* 0x000000ffff147224 */ /* 0x000fe200078e00ff */
[----:B------:R-:W-:Y:S01]  /*00c0*/  CS2R R16, SRZ ;  /* 0x0000000000107805 */ /* 0x000fe2000001ff00 */
[----:B------:R-:W-:Y:S01]  /*00d0*/  IMAD.MOV.U32 R27, RZ, RZ, RZ ;  /* 0x000000ffff1b7224 */ /* 0x000fe200078e00ff */
[----:B------:R-:W-:Y:S01]  /*00e0*/  ULDC.64 UR8, c[0x0][0x210] ;  /* 0x0000840000087ab9 */ /* 0x000fe20000000a00 */
[----:B-1----:R-:W-:Y:S01]  /*00f0*/  IMAD.SHL.U32 R8, R6, 0x40, RZ ;  /* 0x0000004006087824 */ /* 0x002fe200078e00ff */
[----:B---3--:R-:W-:-:S04]  /*0100*/  SHF.R.U32.HI R12, RZ, 0x6, R5 ;  /* 0x00000006ff0c7819 */ /* 0x008fc80000011605 */
[----:B------:R-:W-:Y:S02]  /*0110*/  LOP3.LUT R0, R8, 0x3f, R5, 0xf8, !PT ;  /* 0x0000003f08007812 */ /* 0x000fe400078ef805 */
[----:B------:R-:W-:Y:S02]  /*0120*/  SGXT.U32 R12, R12, 0x2 ;  /* 0x000000020c0c781a */ /* 0x000fe40000000000 */
[C---:B------:R-:W-:Y:S01]  /*0130*/  ISETP.GE.AND P1, PT, R0.reuse, 0x80, PT ;  /* 0x000000800000780c */ /* 0x040fe20003f26270 */
[----:B------:R-:W-:Y:S02]  /*0140*/  IMAD.SHL.U32 R13, R0, 0x800, RZ ;  /* 0x00000800000d7824 */ /* 0x000fe400078e00ff */
[----:B------:R-:W-:-:S05]  /*0150*/  IMAD.SHL.U32 R4, R12, 0x2, RZ ;  /* 0x000000020c047824 */ /* 0x000fca00078e00ff */
[----:B------:R-:W-:-:S05]  /*0160*/  LOP3.LUT R7, R4, R13, RZ, 0xfc, !PT ;  /* 0x0000000d04077212 */ /* 0x000fca00078efcff */
[----:B--2---:R-:W-:-:S04]  /*0170*/  IMAD.WIDE R2, R7, 0x4, R2 ;  /* 0x0000000407027825 */ /* 0x004fc800078e0202 */
[----:B------:R-:W-:Y:S01]  /*0180*/  IMAD.MOV.U32 R7, RZ, RZ, RZ ;  /* 0x000000ffff077224 */ /* 0x000fe200078e00ff */
[----:B------:R-:W2:Y:S04]  /*0190*/  @!P1 LDG.E.EL R9, desc[UR6][R2.64] ;  /* 0x0000000602099981 */ /* 0x000ea8000c2e1900 */
[----:B------:R-:W3:Y:S04]  /*01a0*/  @!P1 LDG.E.EL R10, desc[UR6][R2.64+0x40] ;  /* 0x00004006020a9981 */ /* 0x000ee8000c2e1900 */
[----:B------:R-:W5:Y:S04]  /*01b0*/  @!P1 LDG.E.EL R7, desc[UR6][R2.64+0x4] ;  /* 0x0000040602079981 */ /* 0x000f68000c2e1900 */
[----:B------:R1:W5:Y:S01]  /*01c0*/  @!P1 LDG.E.EL R11, desc[UR6][R2.64+0x44] ;  /* 0x00004406020b9981 */ /* 0x000362000c2e1900 */
[----:B----4-:R-:W-:Y:S01]  /*01d0*/  UPRMT UR4, UR5, 0x654, UR4 ;  /* 0x0000065405047896 */ /* 0x010fe20008000004 */
[----:B-1----:R-:W-:-:S05]  /*01e0*/  LOP3.LUT R2, R5, 0xfc, RZ, 0xc0, !PT ;  /* 0x000000fc05027812 */ /* 0x002fca00078ec0ff */
[----:B------:R-:W-:Y:S02]  /*01f0*/  IADD3 R2, R2, UR4, RZ ;  /* 0x0000000402027c10 */ /* 0x000fe4000fffe0ff */
[----:B------:R-:W-:Y:S01]  /*0200*/  ISETP.LT.AND P2, PT, R0, 0x80, PT ;  /* 0x000000800000780c */ /* 0x000fe20003f41270 */
[C---:B------:R-:W-:Y:S01]  /*0210*/  VIADD R22, R13.reuse, 0x10 ;  /* 0x000000100d167836 */ /* 0x040fe20000000000 */
[----:B------:R-:W-:Y:S01]  /*0220*/  LOP3.LUT R21, R4, 0x10, RZ, 0xfc, !PT ;  /* 0x0000001004157812 */ /* 0x000fe200078efcff */
[----:B------:R-:W-:Y:S01]  /*0230*/  VIADD R23, R13, 0x11 ;  /* 0x000000110d177836 */ /* 0x000fe20000000000 */
[----:B------:R-:W-:Y:S01]  /*0240*/  SEL R24, RZ, 0x3f800000, !P2 ;  /* 0x3f800000ff187807 */ /* 0x000fe20005000000 */
[----:B------:R-:W-:Y:S01]  /*0250*/  BAR.SYNC.DEFER_BLOCKING 0x0 ;  /* 0x0000000000007b1d */ /* 0x000fe20000010000 */
[----:B--2---:R-:W-:Y:S02]  /*0260*/  SEL R9, R9, RZ, !P1 ;  /* 0x000000ff09097207 */ /* 0x004fe40004800000 */
[----:B---3--:R-:W-:-:S02]  /*0270*/  SEL R15, R10, RZ, !P1 ;  /* 0x000000ff0a0f7207 */ /* 0x008fc40004800000 */
[----:B-----5:R-:W-:Y:S01]  /*0280*/  SEL R14, R7, RZ, !P1 ;  /* 0x000000ff070e7207 */ /* 0x020fe20004800000 */
[----:B------:R-:W-:-:S04]  /*0290*/  IMAD.SHL.U32 R7, R5, 0x4, RZ ;  /* 0x0000000405077824 */ /* 0x000fc800078e00ff */
[----:B------:R-:W-:Y:S01]  /*02a0*/  FADD R10, R9, R14 ;  /* 0x0000000e090a7221 */ /* 0x000fe20000000000 */
[----:B------:R-:W-:Y:S02]  /*02b0*/  LOP3.LUT R9, R7, 0xfc, RZ, 0xc0, !PT ;  /* 0x000000fc07097812 */ /* 0x000fe400078ec0ff */
[----:B------:R-:W-:Y:S01]  /*02c0*/  SEL R11, R11, RZ, !P1 ;  /* 0x000000ff0b0b7207 */ /* 0x000fe20004800000 */
[----:B------:R-:W-:Y:S01]  /*02d0*/  FADD R10, R15, R10 ;  /* 0x0000000a0f0a7221 */ /* 0x000fe20000000000 */
[----:B------:R-:W-:Y:S01]  /*02e0*/  LOP3.LUT R14, R12, 0xfc, R7, 0xf8, !PT ;  /* 0x000000fc0c0e7812 */ /* 0x000fe200078ef807 */
[----:B------:R-:W-:Y:S02]  /*02f0*/  VIADD R9, R9, UR4 ;  /* 0x0000000409097c36 */ /* 0x000fe40008000000 */
[----:B------:R-:W-:Y:S02]  /*0300*/  FADD R10, R11, R10 ;  /* 0x0000000a0b0a7221 */ /* 0x000fe40000000000 */
[----:B------:R-:W-:-:S02]  /*0310*/  IMAD R14, R14, 0x4, R9 ;  /* 0x000000040e0e7824 */ /* 0x000fc400078e0209 */
[----:B------:R-:W-:-:S05]  /*0320*/  FMUL R19, R10, 0.25 ;  /* 0x3e8000000a137820 */ /* 0x000fca0000400000 */
[----:B------:R-:W-:Y:S01]  /*0330*/  STS [R14], R19 ;  /* 0x000000130e007388 */ /* 0x000fe20000000800 */
[----:B------:R-:W-:-:S05]  /*0340*/  LOP3.LUT R15, R5, 0xff, RZ, 0xc0, !PT ;  /* 0x000000ff050f7812 */ /* 0x000fca00078ec0ff */
[----:B------:R-:W-:Y:S01]  /*0350*/  IMAD R15, R15, 0x4, R2 ;  /* 0x000000040f0f7824 */ /* 0x000fe200078e0202 */
[----:B------:R-:W-:Y:S01]  /*0360*/  BAR.SYNC.DEFER_BLOCKING 0x0 ;  /* 0x0000000000007b1d */ /* 0x000fe20000010000 */
[----:B------:R-:W-:-:S07]  /*0370*/  SHF.R.U32.HI R9, RZ, 0x2, R5 ;  /* 0x00000002ff097819 */ /* 0x000fce0000011605 */
[----:B------:R-:W1:Y:S01]  /*0380*/  LDC.64 R2, c[0x0][0x218] ;  /* 0x00008600ff027b82 */ /* 0x000e620000000a00 */
[----:B------:R-:W2:Y:S01]  /*0390*/  LDS R11, [R15] ;  /* 0x000000000f0b7984 */ /* 0x000ea20000000800 */
[----:B------:R-:W-:-:S04]  /*03a0*/  SGXT.U32 R9, R9, 0x6 ;  /* 0x000000060909781a */ /* 0x000fc80000000000 */
[----:B------:R-:W-:Y:S02]  /*03b0*/  LOP3.LUT R8, R8, R9, RZ, 0xfc, !PT ;  /* 0x0000000908087212 */ /* 0x000fe400078efcff */
[----:B------:R-:W-:Y:S02]  /*03c0*/  LOP3.LUT R7, R5, 0x3, RZ, 0xc0, !PT ;  /* 0x0000000305077812 */ /* 0x000fe400078ec0ff */
[----:B------:R-:W-:-:S03]  /*03d0*/  ISETP.GE.AND P3, PT, R8, 0x80, PT ;  /* 0x000000800800780c */ /* 0x000fc60003f66270 */
[----:B------:R-:W-:Y:S01]  /*03e0*/  IMAD R7, R8, 0x200, R7 ;  /* 0x0000020008077824 */ /* 0x000fe200078e0207 */
[----:B------:R-:W-:-:S03]  /*03f0*/  SHF.L.U32 R8, R6, 0xf, RZ ;  /* 0x0000000f06087819 */ /* 0x000fc600000006ff */
[----:B-1----:R-:W-:-:S04]  /*0400*/  IMAD.WIDE R6, R7, 0x4, R2 ;  /* 0x0000000407067825 */ /* 0x002fc800078e0202 */
[----:B------:R-:W-:-:S05]  /*0410*/  IMAD.SHL.U32 R9, R9, 0x200, RZ ;  /* 0x0000020009097824 */ /* 0x000fca00078e00ff */
[----:B------:R-:W-:Y:S01]  /*0420*/  LOP3.LUT R8, R8, R9, RZ, 0xfc, !PT ;  /* 0x0000000908087212 */ /* 0x000fe200078efcff */
[----:B--2---:R1:W-:Y:S03]  /*0430*/  @!P3 STG.E desc[UR6][R6.64], R11 ;  /* 0x0000000b0600b986 */ /* 0x0043e6000c101906 */
[----:B------:R-:W-:Y:S02]  /*0440*/  LOP3.LUT R5, R8, 0x3, R5, 0xf8, !PT ;  /* 0x0000000308057812 */ /* 0x000fe400078ef805 */
[----:B------:R-:W-:-:S03]  /*0450*/  FSEL R19, R19, RZ, !P1 ;  /* 0x000000ff13137208 */ /* 0x000fc60004800000 */
[----:B------:R-:W-:-:S07]  /*0460*/  IMAD.WIDE R2, R5, 0x4, R2 ;  /* 0x0000000405027825 */ /* 0x000fce00078e0202 */
.L_x_0:
[----:B-1----:R-:W1:Y:S01]  /*0470*/  LDC.64 R4, c[0x0][0x210] ;  /* 0x00008400ff047b82 */ /* 0x002e620000000a00 */
[----:B------:R-:W-:Y:S01]  /*0480*/  IADD3 R25, P2, R25, 0x4, RZ ;  /* 0x0000000419197810 */ /* 0x000fe20007f5e0ff */
[----:B------:R-:W-:Y:S01]  /*0490*/  IMAD.MOV.U32 R26, RZ, RZ, RZ ;  /* 0x000000ffff1a7224 */ /* 0x000fe200078e00ff */
[----:B------:R-:W-:Y:S02]  /*04a0*/  IADD3 R18, P4, R27, 0x10, RZ ;  /* 0x000000101b127810 */ /* 0x000fe40007f9e0ff */
[----:B------:R-:W-:Y:S02]  /*04b0*/  LOP3.LUT R6, R12, 0x4, R25, 0xf8, !PT ;  /* 0x000000040c067812 */ /* 0x000fe400078ef819 */
[----:B------:R-:W-:Y:S01]  /*04c0*/  IADD3 R28, R21, 0x8, RZ ;  /* 0x00000008151c7810 */ /* 0x000fe20007ffe0ff */
[----:B------:R-:W-:Y:S02]  /*04d0*/  @!P0 IMAD.MOV R28, RZ, RZ, R21 ;  /* 0x000000ffff1c8224 */ /* 0x000fe400078e0215 */
[----:B------:R-:W-:-:S02]  /*04e0*/  IMAD.SHL.U32 R7, R6, 0x2, RZ ;  /* 0x0000000206077824 */ /* 0x000fc400078e00ff */
[----:B------:R-:W-:-:S03]  /*04f0*/  IMAD.IADD R28, R27, 0x1, R28 ;  /* 0x000000011b1c7824 */ /* 0x000fc600078e021c */
[----:B------:R-:W-:-:S04]  /*0500*/  LOP3.LUT R10, R7, 0x7e0, R18, 0xf8, !PT ;  /* 0x000007e0070a7812 */ /* 0x000fc800078ef812 */
[----:B------:R-:W-:Y:S02]  /*0510*/  LOP3.LUT R7, R10, R13, RZ, 0xfc, !PT ;  /* 0x0000000d0a077212 */ /* 0x000fe400078efcff */
[----:B------:R-:W-:-:S03]  /*0520*/  IADD3 R11, P5, R13, R10, RZ ;  /* 0x0000000a0d0b7210 */ /* 0x000fc60007fbe0ff */
[----:B-1----:R-:W-:-:S05]  /*0530*/  IMAD.WIDE R6, R7, 0x4, R4 ;  /* 0x0000000407067825 */ /* 0x002fca00078e0204 */
[----:B------:R1:W2:Y:S01]  /*0540*/  @!P1 LDG.E.EL R26, desc[UR6][R6.64] ;  /* 0x00000006061a9981 */ /* 0x0002a2000c2e1900 */
[----:B------:R-:W-:Y:S02]  /*0550*/  LOP3.LUT R9, R28, R22, RZ, 0xfc, !PT ;  /* 0x000000161c097212 */ /* 0x000fe400078efcff */
[----:B------:R-:W-:-:S03]  /*0560*/  MOV R29, RZ ;  /* 0x000000ff001d7202 */ /* 0x000fc60000000f00 */
[----:B------:R-:W-:Y:S01]  /*0570*/  IMAD.WIDE R8, R9, 0x4, R4 ;  /* 0x0000000409087825 */ /* 0x000fe200078e0204 */
[----:B-1----:R-:W-:-:S04]  /*0580*/  LEA.HI.X.SX32 R6, R13, RZ, 0x1, P5 ;  /* 0x000000ff0d067211 */ /* 0x002fc800028f0eff */
[----:B------:R-:W3:Y:S01]  /*0590*/  @!P1 LDG.E.EL R29, desc[UR6][R8.64] ;  /* 0x00000006081d9981 */ /* 0x000ee2000c2e1900 */
[----:B------:R-:W-:-:S04]  /*05a0*/  LEA R10, P5, R11, UR8, 0x2 ;  /* 0x000000080b0a7c11 */ /* 0x000fc8000f8a10ff */
[----:B------:R-:W-:Y:S01]  /*05b0*/  LEA.HI.X R11, R11, UR9, R6, 0x2, P5 ;  /* 0x000000090b0b7c11 */ /* 0x000fe2000a8f1406 */
[----:B------:R-:W-:Y:S01]  /*05c0*/  IMAD.MOV.U32 R6, RZ, RZ, RZ ;  /* 0x000000ffff067224 */ /* 0x000fe200078e00ff */
[----:B------:R-:W-:-:S05]  /*05d0*/  LOP3.LUT R7, R28, R23, RZ, 0xfc, !PT ;  /* 0x000000171c077212 */ /* 0x000fca00078efcff */
[----:B------:R1:W4:Y:S01]  /*05e0*/  @!P1 LDG.E.EL R6, desc[UR6][R10.64+0x4] ;  /* 0x000004060a069981 */ /* 0x000322000c2e1900 */
[----:B------:R-:W-:-:S04]  /*05f0*/  IMAD.WIDE R4, R7, 0x4, R4 ;  /* 0x0000000407047825 */ /* 0x000fc800078e0204 */
[----:B------:R-:W-:-:S06]  /*0600*/  IMAD.MOV.U32 R7, RZ, RZ, RZ ;  /* 0x000000ffff077224 */ /* 0x000fcc00078e00ff */
[----:B------:R5:W4:Y:S01]  /*0610*/  @!P1 LDG.E.EL R7, desc[UR6][R4.64] ;  /* 0x0000000604079981 */ /* 0x000b22000c2e1900 */
[----:B-1----:R-:W-:Y:S01]  /*0620*/  FADD R11, R24, 1 ;  /* 0x3f800000180b7421 */ /* 0x002fe20000000000 */
[----:B------:R-:W-:Y:S01]  /*0630*/  IMAD.X R16, RZ, RZ, R16, P2 ;  /* 0x000000ffff107224 */ /* 0x000fe200010e0610 */
[----:B------:R-:W-:Y:S02]  /*0640*/  ISETP.GE.U32.AND P2, PT, R25, 0x1fc, PT ;  /* 0x000001fc1900780c */ /* 0x000fe40003f46070 */
[----:B------:R-:W-:Y:S02]  /*0650*/  PLOP3.LUT P0, PT, P0, PT, PT, 0x8, 0x0 ;  /* 0x000000000000781c */ /* 0x000fe4000070e170 */
[C---:B------:R-:W-:Y:S01]  /*0660*/  FSETP.GEU.AND P5, PT, |R11|.reuse, 1.175494350822287508e-38, PT ;  /* 0x008000000b00780b */ /* 0x040fe20003fae200 */
[----:B------:R-:W-:Y:S01]  /*0670*/  BAR.SYNC.DEFER_BLOCKING 0x0 ;  /* 0x0000000000007b1d */ /* 0x000fe20000010000 */
[C---:B------:R-:W-:Y:S01]  /*0680*/  FSETP.GT.AND P6, PT, |R11|.reuse, 8.50705917302346158658e+37, PT ;  /* 0x7e8000000b00780b */ /* 0x040fe20003fc4200 */
[----:B-----5:R-:W-:Y:S01]  /*0690*/  FMUL R4, R11, 0.25 ;  /* 0x3e8000000b047820 */ /* 0x020fe20000400000 */
[----:B------:R-:W-:-:S02]  /*06a0*/  ISETP.GE.U32.AND.EX P2, PT, R16, RZ, PT, P2 ;  /* 0x000000ff1000720c */ /* 0x000fc40003f46120 */
[----:B------:R-:W-:Y:S02]  /*06b0*/  FSEL R24, R11, R24, !P1 ;  /* 0x000000180b187208 */ /* 0x000fe40004800000 */
[----:B--2---:R-:W-:Y:S02]  /*06c0*/  SEL R8, R26, RZ, !P1 ;  /* 0x000000ff1a087207 */ /* 0x004fe40004800000 */
[----:B---3--:R-:W-:Y:S02]  /*06d0*/  SEL R29, R29, RZ, !P1 ;  /* 0x000000ff1d1d7207 */ /* 0x008fe40004800000 */
[----:B----4-:R-:W-:-:S05]  /*06e0*/  SEL R9, R6, RZ, !P1 ;  /* 0x000000ff06097207 */ /* 0x010fca0004800000 */
[----:B------:R-:W-:Y:S01]  /*06f0*/  FADD R8, R8, R9 ;  /* 0x0000000908087221 */ /* 0x000fe20000000000 */
[----:B------:R-:W-:-:S03]  /*0700*/  SEL R6, R7, RZ, !P1 ;  /* 0x000000ff07067207 */ /* 0x000fc60004800000 */
[----:B------:R-:W-:Y:S01]  /*0710*/  FADD R7, R29, R8 ;  /* 0x000000081d077221 */ /* 0x000fe20000000000 */
[----:B------:R-:W-:-:S03]  /*0720*/  FSEL R8, R4, R11, P6 ;  /* 0x0000000b04087208 */ /* 0x000fc60003000000 */
[----:B------:R-:W-:Y:S02]  /*0730*/  FADD R6, R6, R7 ;  /* 0x0000000706067221 */ /* 0x000fe40000000000 */
[----:B------:R-:W-:Y:S02]  /*0740*/  @!P5 FMUL R8, R8, 16777216 ;  /* 0x4b8000000808d820 */ /* 0x000fe40000400000 */
[C---:B------:R-:W-:Y:S01]  /*0750*/  FMUL R9, R6.reuse, 0.25 ;  /* 0x3e80000006097820 */ /* 0x040fe20000400000 */
[----:B------:R-:W-:-:S03]  /*0760*/  FFMA R7, R6, 0.25, -R19 ;  /* 0x3e80000006077823 */ /* 0x000fc60000000813 */
[----:B------:R-:W1:Y:S01]  /*0770*/  MUFU.RCP R8, R8 ;  /* 0x0000000800087308 */ /* 0x000e620000001000 */
[----:B------:R2:W-:Y:S01]  /*0780*/  STS [R14], R9 ;  /* 0x000000090e007388 */ /* 0x0005e20000000800 */
[----:B------:R-:W-:Y:S01]  /*0790*/  FMUL R4, R7, 0.25 ;  /* 0x3e80000007047820 */ /* 0x000fe20000400000 */
[----:B------:R-:W-:Y:S04]  /*07a0*/  BAR.SYNC.DEFER_BLOCKING 0x0 ;  /* 0x0000000000007b1d */ /* 0x000fe80000010000 */
[----:B--2---:R-:W-:Y:S02]  /*07b0*/  FSEL R9, R4, R7, P6 ;  /* 0x0000000704097208 */ /* 0x004fe40003000000 */
[----:B------:R-:W-:Y:S02]  /*07c0*/  IADD3 R4, P6, R2, R27, RZ ;  /* 0x0000001b02047210 */ /* 0x000fe40007fde0ff */
[----:B------:R-:W-:Y:S01]  /*07d0*/  MOV R27, R18 ;  /* 0x00000012001b7202 */ /* 0x000fe20000000f00 */
[----:B------:R-:W-:Y:S01]  /*07e0*/  @!P5 FMUL R9, R9, 16777216 ;  /* 0x4b8000000909d820 */ /* 0x000fe20000400000 */
[----:B------:R-:W-:Y:S01]  /*07f0*/  IADD3.X R5, R3, R17, RZ, P6, !PT ;  /* 0x0000001103057210 */ /* 0x000fe200037fe4ff */
[----:B------:R-:W-:-:S02]  /*0800*/  IMAD.X R17, RZ, RZ, R17, P4 ;  /* 0x000000ffff117224 */ /* 0x000fc400020e0611 */
[----:B-1----:R-:W-:-:S04]  /*0810*/  FFMA R9, R8, R9, R19 ;  /* 0x0000000908097223 */ /* 0x002fc80000000013 */
[----:B------:R-:W-:Y:S01]  /*0820*/  FFMA R6, R6, 0.25, -R9 ;  /* 0x3e80000006067823 */ /* 0x000fe20000000809 */
[----:B------:R-:W-:-:S03]  /*0830*/  FSEL R19, R9, R19, !P1 ;  /* 0x0000001309137208 */ /* 0x000fc60004800000 */
[----:B------:R-:W-:Y:S01]  /*0840*/  @!P1 FFMA R20, R7, R6, R20 ;  /* 0x0000000607149223 */ /* 0x000fe20000000014 */
[----:B------:R-:W1:Y:S04]  /*0850*/  LDS R29, [R15] ;  /* 0x000000000f1d7984 */ /* 0x000e680000000800 */
[----:B-1----:R1:W-:Y:S01]  /*0860*/  @!P3 STG.E desc[UR6][R4.64+0x10], R29 ;  /* 0x0000101d0400b986 */ /* 0x0023e2000c101906 */
[----:B------:R-:W-:Y:S05]  /*0870*/  @!P2 BRA `(.L_x_0) ;  /* 0xfffffff800fca947 */ /* 0x000fea000383ffff */
[----:B------:R-:W2:Y:S01]  /*0880*/  S2R R15, SR_TID.X ;  /* 0x00000000000f7919 */ /* 0x000ea20000002100 */
[----:B------:R-:W3:Y:S01]  /*0890*/  S2UR UR4, SR_CgaCtaId ;  /* 0x00000000000479c3 */ /* 0x000ee20000008800 */
[----:B------:R-:W-:Y:S01]  /*08a0*/  UMOV UR5, 0x400 ;  /* 0x0000040000057882 */ /* 0x000fe20000000000 */
[----:B------:R-:W-:-:S06]  /*08b0*/  IMAD.SHL.U32 R3, R12, 0x4, RZ ;  /* 0x000000040c037824 */ /* 0x000fcc00078e00ff */
[----:B------:R-:W-:Y:S01]  /*08c0*/  BAR.SYNC.DEFER_BLOCKING 0x0 ;  /* 0x0000000000007b1d */ /* 0x000fe20000010000 */
[----:B------:R-:W-:Y:S01]  /*08d0*/  ISETP.EQ.AND P1, PT, R12, RZ, !P1 ;  /* 0x000000ff0c00720c */ /* 0x000fe20004f22270 */
[----:B------:R-:W-:Y:S01]  /*08e0*/  IMAD.MOV.U32 R12, RZ, RZ, 0x3b000000 ;  /* 0x3b000000ff0c7424 */ /* 0x000fe200078e00ff */
[----:B---3--:R-:W-:Y:S01]  /*08f0*/  UPRMT UR4, UR4, 0x654, UR5 ;  /* 0x0000065404047896 */ /* 0x008fe20008000005 */
[C---:B--2---:R-:W-:Y:S02]  /*0900*/  LOP3.LUT R2, R15.reuse, 0x3f, RZ, 0xc0, !PT ;  /* 0x0000003f0f027812 */ /* 0x044fe400078ec0ff */
[----:B------:R-:W-:-:S03]  /*0910*/  ISETP.GE.AND P0, PT, R15, 0x100, PT ;  /* 0x000001000f00780c */ /* 0x000fc60003f06270 */
[----:B------:R-:W-:-:S05]  /*0920*/  IMAD.SHL.U32 R2, R2, 0x10, RZ ;  /* 0x0000001002027824 */ /* 0x000fca00078e00ff */
[----:B-1----:R-:W-:Y:S02]  /*0930*/  LOP3.LUT R5, R2, R3, RZ, 0xfc, !PT ;  /* 0x0000000302057212 */ /* 0x002fe400078efcff */
[----:B------:R-:W-:-:S03]  /*0940*/  SHF.L.U32 R3, R15, 0x2, RZ ;  /* 0x000000020f037819 */ /* 0x000fc600000006ff */
[----:B------:R-:W-:Y:S04]  /*0950*/  STS [R5+UR4], R19 ;  /* 0x0000001305007988 */ /* 0x000fe80008000804 */
[----:B------:R-:W-:Y:S04]  /*0960*/  STS [R5+UR4+0x400], R20 ;  /* 0x0004001405007988 */ /* 0x000fe80008000804 */
[----:B------:R-:W-:Y:S01]  /*0970*/  STS [R5+UR4+0x800], R24 ;  /* 0x0008001805007988 */ /* 0x000fe20008000804 */
[----:B------:R-:W-:Y:S06]  /*0980*/  BAR.SYNC.DEFER_BLOCKING 0x0 ;  /* 0x0000000000007b1d */ /* 0x000fec0000010000 */
[----:B------:R-:W1:Y:S04]  /*0990*/  @!P0 LDS R9, [R3+UR4+0x800] ;  /* 0x0008000403098984 */ /* 0x000e680008000800 */
[----:B------:R-:W2:Y:S04]  /*09a0*/  @!P0 LDS R7, [R3+UR4] ;  /* 0x0000000403078984 */ /* 0x000ea80008000800 */
[----:B------:R-:W-:Y:S04]  /*09b0*/  @!P0 LDS R8, [R3+UR4+0x400] ;  /* 0x0004000403088984 */ /* 0x000fe80008000800 */
[----:B-1----:R-:W1:Y:S04]  /*09c0*/  SHFL.BFLY PT, R6, R9, 0x2, 0x1f ;  /* 0x0c401f0009067f89 */ /* 0x002e6800000e0000 */
[----:B--2---:R-:W2:Y:S01]  /*09d0*/  SHFL.BFLY PT, R10, R7, 0x2, 0x1f ;  /* 0x0c401f00070a7f89 */ /* 0x004ea200000e0000 */
[----:B-1----:R-:W-:-:S04]  /*09e0*/  FADD R4, R9, R6 ;  /* 0x0000000609047221 */ /* 0x002fc80000000000 */
[C---:B------:R-:W-:Y:S01]  /*09f0*/  FMUL R11, R4.reuse, 0.25 ;  /* 0x3e800000040b7820 */ /* 0x040fe20000400000 */
[C---:B------:R-:W-:Y:S01]  /*0a00*/  FSETP.GEU.AND P2, PT, |R4|.reuse, 1.175494350822287508e-38, PT ;  /* 0x008000000400780b */ /* 0x040fe20003f4e200 */
[----:B------:R-:W-:Y:S01]  /*0a10*/  SHFL.BFLY PT, R5, R4, 0x1, 0x1f ;  /* 0x0c201f0004057f89 */ /* 0x000fe200000e0000 */
[----:B------:R-:W-:Y:S01]  /*0a20*/  FSETP.GT.AND P0, PT, |R4|, 8.50705917302346158658e+37, PT ;  /* 0x7e8000000400780b */ /* 0x000fe20003f04200 */
[----:B--2---:R-:W-:-:S03]  /*0a30*/  FADD R10, -R7, R10 ;  /* 0x0000000a070a7221 */ /* 0x004fc60000000100 */
[----:B------:R-:W-:Y:S02]  /*0a40*/  FSEL R13, R11, R4, P0 ;  /* 0x000000040b0d7208 */ /* 0x000fe40000000000 */
[----:B------:R-:W1:Y:S05]  /*0a50*/  SHFL.BFLY PT, R11, R8, 0x2, 0x1f ;  /* 0x0c401f00080b7f89 */ /* 0x000e6a00000e0000 */
[----:B------:R-:W-:Y:S02]  /*0a60*/  @!P2 FMUL R13, R13, 16777216 ;  /* 0x4b8000000d0da820 */ /* 0x000fe40000400000 */
[----:B------:R-:W-:Y:S01]  /*0a70*/  @P0 FMUL R6, R6, 0.25 ;  /* 0x3e80000006060820 */ /* 0x000fe20000400000 */
[----:B------:R-:W-:-:S03]  /*0a80*/  FSETP.NEU.AND P0, PT, R4, RZ, PT ;  /* 0x000000ff0400720b */ /* 0x000fc60003f0d000 */
[----:B------:R-:W2:Y:S01]  /*0a90*/  MUFU.RCP R13, R13 ;  /* 0x0000000d000d7308 */ /* 0x000ea20000001000 */
[----:B------:R-:W-:Y:S01]  /*0aa0*/  @!P2 FMUL R6, R6, 16777216 ;  /* 0x4b8000000606a820 */ /* 0x000fe20000400000 */
[----:B-1----:R-:W-:Y:S01]  /*0ab0*/  FADD R11, R8, R11 ;  /* 0x0000000b080b7221 */ /* 0x002fe20000000000 */
[----:B------:R-:W-:Y:S02]  /*0ac0*/  FMUL R8, R10, R10 ;  /* 0x0000000a0a087220 */ /* 0x000fe40000400000 */
[----:B--2---:R-:W-:Y:S01]  /*0ad0*/  FMUL R14, R13, R6 ;  /* 0x000000060d0e7220 */ /* 0x004fe20000400000 */
[----:B------:R-:W-:Y:S01]  /*0ae0*/  FADD R6, R4, R5 ;  /* 0x0000000504067221 */ /* 0x000fe20000000000 */
[----:B------:R-:W-:-:S03]  /*0af0*/  FMUL R8, R9, R8 ;  /* 0x0000000809087220 */ /* 0x000fc60000400000 */
[----:B------:R-:W-:Y:S01]  /*0b00*/  FSEL R14, R14, RZ, P0 ;  /* 0x000000ff0e0e7208 */ /* 0x000fe20000000000 */
[C---:B------:R-:W-:Y:S01]  /*0b10*/  FMUL R13, R6.reuse, 0.25 ;  /* 0x3e800000060d7820 */ /* 0x040fe20000400000 */
[C---:B------:R-:W-:Y:S02]  /*0b20*/  FSETP.GEU.AND P2, PT, |R6|.reuse, 1.175494350822287508e-38, PT ;  /* 0x008000000600780b */ /* 0x040fe40003f4e200 */
[----:B------:R-:W-:Y:S01]  /*0b30*/  FSETP.GT.AND P0, PT, |R6|, 8.50705917302346158658e+37, PT ;  /* 0x7e8000000600780b */ /* 0x000fe20003f04200 */
[----:B------:R-:W-:Y:S01]  /*0b40*/  FFMA R7, R10, R14, R7 ;  /* 0x0000000e0a077223 */ /* 0x000fe20000000007 */
[----:B------:R-:W-:Y:S01]  /*0b50*/  FFMA R8, R14, R8, R11 ;  /* 0x000000080e087223 */ /* 0x000fe2000000000b */
[----:B------:R-:W-:Y:S02]  /*0b60*/  LOP3.LUT R11, R15, 0x3, RZ, 0xc0, !PT ;  /* 0x000000030f0b7812 */ /* 0x000fe400078ec0ff */
[----:B------:R-:W-:Y:S01]  /*0b70*/  FSEL R13, R13, R6, P0 ;  /* 0x000000060d0d7208 */ /* 0x000fe20000000000 */
[----:B------:R-:W1:Y:S04]  /*0b80*/  SHFL.BFLY PT, R10, R7, 0x1, 0x1f ;  /* 0x0c201f00070a7f89 */ /* 0x000e6800000e0000 */
[----:B------:R-:W2:Y:S01]  /*0b90*/  SHFL.BFLY PT, R9, R8, 0x1, 0x1f ;  /* 0x0c201f0008097f89 */ /* 0x000ea200000e0000 */
[----:B------:R-:W-:-:S02]  /*0ba0*/  @!P2 FMUL R13, R13, 16777216 ;  /* 0x4b8000000d0da820 */ /* 0x000fc40000400000 */
[----:B------:R-:W-:Y:S01]  /*0bb0*/  @P0 FMUL R5, R5, 0.25 ;  /* 0x3e80000005050820 */ /* 0x000fe20000400000 */
[----:B------:R-:W-:Y:S01]  /*0bc0*/  ISETP.NE.AND P0, PT, R11, RZ, PT ;  /* 0x000000ff0b00720c */ /* 0x000fe20003f05270 */
[----:B------:R-:W3:Y:S02]  /*0bd0*/  MUFU.RCP R14, R13 ;  /* 0x0000000d000e7308 */ /* 0x000ee40000001000 */
[----:B------:R-:W-:Y:S01]  /*0be0*/  @!P2 FMUL R5, R5, 16777216 ;  /* 0x4b8000000505a820 */ /* 0x000fe20000400000 */
[----:B------:R-:W-:Y:S02]  /*0bf0*/  FSETP.NEU.AND P2, PT, R6, RZ, PT ;  /* 0x000000ff0600720b */ /* 0x000fe40003f4d000 */
[----:B------:R-:W-:Y:S01]  /*0c00*/  ISETP.LT.AND P0, PT, R15, 0x100, !P0 ;  /* 0x000001000f00780c */ /* 0x000fe20004701270 */
[----:B-1----:R-:W-:Y:S01]  /*0c10*/  FADD R10, -R7, R10 ;  /* 0x0000000a070a7221 */ /* 0x002fe20000000100 */
[----:B---3--:R-:W-:-:S11]  /*0c20*/  FMUL R14, R14, R5 ;  /* 0x000000050e0e7220 */ /* 0x008fd60000400000 */
[----:B------:R1:W-:Y:S01]  /*0c30*/  @P0 STS [R3+UR4+0x800], R6 ;  /* 0x0008000603000988 */ /* 0x0003e20008000804 */
[----:B------:R-:W-:Y:S01]  /*0c40*/  FMUL R5, R10, R10 ;  /* 0x0000000a0a057220 */ /* 0x000fe20000400000 */
[----:B--2---:R-:W-:Y:S01]  /*0c50*/  FADD R9, R8, R9 ;  /* 0x0000000908097221 */ /* 0x004fe20000000000 */
[----:B------:R-:W-:Y:S02]  /*0c60*/  FSEL R14, R14, RZ, P2 ;  /* 0x000000ff0e0e7208 */ /* 0x000fe40001000000 */
[----:B------:R-:W-:-:S03]  /*0c70*/  FMUL R5, R4, R5 ;  /* 0x0000000504057220 */ /* 0x000fc60000400000 */
[----:B------:R-:W-:Y:S01]  /*0c80*/  FFMA R10, R10, R14, R7 ;  /* 0x0000000e0a0a7223 */ /* 0x000fe20000000007 */
[----:B------:R-:W-:Y:S02]  /*0c90*/  FFMA R14, R14, R5, R9 ;  /* 0x000000050e0e7223 */ /* 0x000fe40000000009 */
[----:B------:R-:W1:Y:S02]  /*0ca0*/  LDC.64 R8, c[0x0][0x228] ;  /* 0x00008a00ff087b82 */ /* 0x000e640000000a00 */
[----:B------:R-:W-:Y:S04]  /*0cb0*/  @P0 STS [R3+UR4], R10 ;  /* 0x0000000a03000988 */ /* 0x000fe80008000804 */
[----:B------:R-:W-:Y:S02]  /*0cc0*/  @P0 STS [R3+UR4+0x400], R14 ;  /* 0x0004000e03000988 */ /* 0x000fe40008000804 */
[----:B------:R-:W2:Y:S08]  /*0cd0*/  LDC.64 R4, c[0x0][0x220] ;  /* 0x00008800ff047b82 */ /* 0x000eb00000000a00 */
[----:B------:R-:W-:Y:S01]  /*0ce0*/  BAR.SYNC.DEFER_BLOCKING 0x0 ;  /* 0x0000000000007b1d */ /* 0x000fe20000010000 */
[----:B-1----:R-:W-:-:S07]  /*0cf0*/  IMAD.WIDE R6, R0, 0x4, R8 ;  /* 0x0000000400067825 */ /* 0x002fce00078e0208 */
[----:B------:R-:W1:Y:S01]  /*0d00*/  LDC.64 R8, c[0x0][0x230] ;  /* 0x00008c00ff087b82 */ /* 0x000e620000000a00 */
[----:B--2---:R-:W-:Y:S01]  /*0d10*/  IMAD.WIDE R4, R0, 0x4, R4 ;  /* 0x0000000400047825 */ /* 0x004fe200078e0204 */
[----:B------:R-:W2:Y:S04]  /*0d20*/  LDS R11, [R2+UR4] ;  /* 0x00000004020b7984 */ /* 0x000ea80008000800 */
[----:B------:R-:W3:Y:S04]  /*0d30*/  LDS R13, [R2+UR4+0x400] ;  /* 0x00040004020d7984 */ /* 0x000ee80008000800 */
[----:B--2---:R2:W-:Y:S04]  /*0d40*/  @P1 STG.E desc[UR6][R4.64], R11 ;  /* 0x0000000b04001986 */ /* 0x0045e8000c101906 */
[----:B---3--:R2:W-:Y:S01]  /*0d50*/  @P1 STG.E desc[UR6][R6.64], R13 ;  /* 0x0000000d06001986 */ /* 0x0085e2000c101906 */
[----:B------:R-:W-:Y:S01]  /*0d60*/  FFMA R10, R13, R12, 9.9999997473787516356e-06 ;  /* 0x3727c5ac0d0a7423 */ /* 0x000fe2000000000c */
[----:B-1----:R-:W-:Y:S06]  /*0d70*/  @!P1 EXIT ;  /* 0x000000000000994d */ /* 0x002fec0003800000 */
[----:B--2---:R-:W0:Y:S01]  /*0d80*/  MUFU.RSQ R5, R10 ;  /* 0x0000000a00057308 */ /* 0x004e220000001400 */
[----:B------:R-:W-:-:S05]  /*0d90*/  IMAD.WIDE R2, R0, 0x4, R8 ;  /* 0x0000000400027825 */ /* 0x000fca00078e0208 */
[----:B0-----:R-:W-:Y:S01]  /*0da0*/  STG.E desc[UR6][R2.64], R5 ;  /* 0x0000000502007986 */ /* 0x001fe2000c101906 */
[----:B------:R-:W-:Y:S05]  /*0db0*/  EXIT ;  /* 0x000000000000794d */ /* 0x000fea0003800000 */
.L_x_1:
[----:B------:R-:W-:-:S00]  /*0dc0*/  BRA `(.L_x_1) ;  /* 0xfffffffc00fc7947 */ /* 0x000fc0000383ffff */
[----:B------:R-:W-:-:S00]  /*0dd0*/  NOP ;  /* 0x0000000000007918 */ /* 0x000fc00000000000 */
        /* <DEDUP_REMOVED lines=10> */
.L_x_2:


//--------------------- .nv.global.init           --------------------------
	.section	.nv.global.init,"aw",@progbits
.nv.global.init:
	.type		_$_str,@object
	.size		_$_str,(.L_0 - _$_str)
_$_str:
        /*0000*/ 	.byte	0x5f, 0x5f, 0x43, 0x55, 0x44, 0x41, 0x5f, 0x46, 0x54, 0x5a, 0x00
.L_0:


//--------------------- .nv.shared.triton_red_fused_avg_pool2d_native_group_norm_17 --------------------------
	.section	.nv.shared.triton_red_fused_avg_pool2d_native_group_norm_17,"aw",@nobits
	.sectionflags	@""
	.align	16
	.zero		1024


//--------------------- .nv.constant0.triton_red_fused_avg_pool2d_native_group_norm_17 --------------------------
	.section	.nv.constant0.triton_red_fused_avg_pool2d_native_group_norm_17,"a",@progbits
	.sectionflags	@""
	.align	4
.nv.constant0.triton_red_fused_avg_pool2d_native_group_norm_17:
	.zero		576
